//
// Generated by NVIDIA NVVM Compiler
//
// Compiler Build ID: CL-36424714
// Cuda compilation tools, release 13.0, V13.0.88
// Based on NVVM 20.0.0
//

.version 9.0
.target sm_100
.address_size 64

	// .globl	_Z4sortPiS_i

.visible .entry _Z4sortPiS_i(
	.param .u64 .ptr .align 1 _Z4sortPiS_i_param_0,
	.param .u64 .ptr .align 1 _Z4sortPiS_i_param_1,
	.param .u32 _Z4sortPiS_i_param_2
)
{
	.reg .pred 	%p<4>;
	.reg .b32 	%r<11>;
	.reg .b64 	%rd<11>;

	ld.param.u64 	%rd2, [_Z4sortPiS_i_param_0];
	ld.param.u64 	%rd3, [_Z4sortPiS_i_param_1];
	ld.param.u32 	%r2, [_Z4sortPiS_i_param_2];
	cvta.to.global.u64 	%rd1, %rd3;
	mov.u32 	%r3, %ctaid.x;
	mov.u32 	%r4, %ntid.x;
	mov.u32 	%r5, %tid.x;
	mad.lo.s32 	%r1, %r3, %r4, %r5;
	setp.ge.s32 	%p1, %r1, %r2;
	@%p1 bra 	$L__BB0_6;
	setp.ne.s32 	%p2, %r1, 0;
	@%p2 bra 	$L__BB0_3;
	mov.b32 	%r10, 0;
	st.global.u32 	[%rd1], %r10;
	bra.uni 	$L__BB0_6;
$L__BB0_3:
	cvta.to.global.u64 	%rd4, %rd2;
	mul.wide.s32 	%rd5, %r1, 4;
	add.s64 	%rd6, %rd4, %rd5;
	ld.global.u32 	%r6, [%rd6];
	ld.global.u32 	%r7, [%rd6+-4];
	setp.ne.s32 	%p3, %r6, %r7;
	@%p3 bra 	$L__BB0_5;
	add.s64 	%rd10, %rd1, %rd5;
	mov.b32 	%r9, 1;
	st.global.u32 	[%rd10], %r9;
	bra.uni 	$L__BB0_6;
$L__BB0_5:
	add.s64 	%rd8, %rd1, %rd5;
	mov.b32 	%r8, 0;
	st.global.u32 	[%rd8], %r8;
$L__BB0_6:
	ret;

}


// ===== COMPILED SASS (sm_100) =====

	.target	sm_100

	.elftype	@"ET_EXEC"


//--------------------- .note.nv.tkinfo           --------------------------
	.section	.note.nv.tkinfo,"",@"SHT_NOTE"
	.sectionflags	@"SHF_NOTE_NV_TKINFO"
	.tkinfo
        /*0018*/ 	.word	0x00000002
        /*0030*/ 	.string	""
        /*0030*/ 	.string	"ptxas"
        /*0030*/ 	.string	"Cuda compilation tools, release 13.0, V13.0.88"
        /*0030*/ 	.string	"Build cuda_13.0.r13.0/compiler.36424714_0"
        /*0030*/ 	.string	"-arch sm_100 -m 64 "



//--------------------- .note.nv.cuinfo           --------------------------
	.section	.note.nv.cuinfo,"",@"SHT_NOTE"
	.sectionflags	@"SHF_NOTE_NV_CUINFO"
        /*0018*/ 	.short	0x0002
        /*001a*/ 	.short	0x0064
        /*001c*/ 	.short	0x0082
	.zero		2


//--------------------- .nv.info                  --------------------------
	.section	.nv.info,"",@"SHT_CUDA_INFO"
	.align	4


	//----- nvinfo : EIATTR_REGCOUNT
	.align		4
        /*0000*/ 	.byte	0x04, 0x2f
        /*0002*/ 	.short	(.L_1 - .L_0)
	.align		4
.L_0:
        /*0004*/ 	.word	index@(_Z4sortPiS_i)
        /*0008*/ 	.word	0x0000000c


	//----- nvinfo : EIATTR_FRAME_SIZE
	.align		4
.L_1:
        /*000c*/ 	.byte	0x04, 0x11
        /*000e*/ 	.short	(.L_3 - .L_2)
	.align		4
.L_2:
        /*0010*/ 	.word	index@(_Z4sortPiS_i)
        /*0014*/ 	.word	0x00000000


	//----- nvinfo : EIATTR_MIN_STACK_SIZE
	.align		4
.L_3:
        /*0018*/ 	.byte	0x04, 0x12
        /*001a*/ 	.short	(.L_5 - .L_4)
	.align		4
.L_4:
        /*001c*/ 	.word	index@(_Z4sortPiS_i)
        /*0020*/ 	.word	0x00000000
.L_5:


//--------------------- .nv.compat                --------------------------
	.section	.nv.compat,"",@"SHT_CUDA_COMPAT_INFO"
	.align	4
        /*0000*/ 	.byte	0x02, 0x09, 0x00, 0x00, 0x02, 0x02, 0x01, 0x00, 0x02, 0x05, 0x05, 0x00, 0x03, 0x07, 0x01, 0x01
        /*0010*/ 	.byte	0x02, 0x03, 0x00, 0x00, 0x02, 0x06, 0x01, 0x00, 0x04, 0x0b, 0x08, 0x00, 0x09, 0x00, 0x00, 0x00
        /*0020*/ 	.byte	0x00, 0x00, 0x00, 0x00


//--------------------- .nv.info._Z4sortPiS_i     --------------------------
	.section	.nv.info._Z4sortPiS_i,"",@"SHT_CUDA_INFO"
	.sectionflags	@""
	.align	4


	//----- nvinfo : EIATTR_CUDA_API_VERSION
	.align		4
        /*0000*/ 	.byte	0x04, 0x37
        /*0002*/ 	.short	(.L_7 - .L_6)
.L_6:
        /*0004*/ 	.word	0x00000082


	//----- nvinfo : EIATTR_KPARAM_INFO
	.align		4
.L_7:
        /*0008*/ 	.byte	0x04, 0x17
        /*000a*/ 	.short	(.L_9 - .L_8)
.L_8:
        /*000c*/ 	.word	0x00000000
        /*0010*/ 	.short	0x0002
        /*0012*/ 	.short	0x0010
        /*0014*/ 	.byte	0x00, 0xf0, 0x11, 0x00


	//----- nvinfo : EIATTR_KPARAM_INFO
	.align		4
.L_9:
        /*0018*/ 	.byte	0x04, 0x17
        /*001a*/ 	.short	(.L_11 - .L_10)
.L_10:
        /*001c*/ 	.word	0x00000000
        /*0020*/ 	.short	0x0001
        /*0022*/ 	.short	0x0008
        /*0024*/ 	.byte	0x00, 0xf5, 0x21, 0x00


	//----- nvinfo : EIATTR_KPARAM_INFO
	.align		4
.L_11:
        /*0028*/ 	.byte	0x04, 0x17
        /*002a*/ 	.short	(.L_13 - .L_12)
.L_12:
        /*002c*/ 	.word	0x00000000
        /*0030*/ 	.short	0x0000
        /*0032*/ 	.short	0x0000
        /*0034*/ 	.byte	0x00, 0xf5, 0x21, 0x00


	//----- nvinfo : EIATTR_SPARSE_MMA_MASK
	.align		4
.L_13:
        /*0038*/ 	.byte	0x03, 0x50
        /*003a*/ 	.short	0x0000


	//----- nvinfo : EIATTR_MAXREG_COUNT
	.align		4
        /*003c*/ 	.byte	0x03, 0x1b
        /*003e*/ 	.short	0x00ff


	//----- nvinfo : EIATTR_MERCURY_ISA_VERSION
	.align		4
        /*0040*/ 	.byte	0x03, 0x5f
        /*0042*/ 	.short	0x0101


	//----- nvinfo : EIATTR_VRC_CTA_INIT_COUNT
	.align		4
        /*0044*/ 	.byte	0x02, 0x4a
	.zero		1
	.zero		1


	//----- nvinfo : EIATTR_EXIT_INSTR_OFFSETS
	.align		4
        /*0048*/ 	.byte	0x04, 0x1c
        /*004a*/ 	.short	(.L_15 - .L_14)


	//   ....[0]....
.L_14:
        /*004c*/ 	.word	0x00000070


	//   ....[1]....
        /*0050*/ 	.word	0x000000c0


	//   ....[2]....
        /*0054*/ 	.word	0x00000160


	//   ....[3]....
        /*0058*/ 	.word	0x000001a0


	//----- nvinfo : EIATTR_CBANK_PARAM_SIZE
	.align		4
.L_15:
        /*005c*/ 	.byte	0x03, 0x19
        /*005e*/ 	.short	0x0014


	//----- nvinfo : EIATTR_PARAM_CBANK
	.align		4
        /*0060*/ 	.byte	0x04, 0x0a
        /*0062*/ 	.short	(.L_17 - .L_16)
	.align		4
.L_16:
        /*0064*/ 	.word	index@(.nv.constant0._Z4sortPiS_i)
        /*0068*/ 	.short	0x0380
        /*006a*/ 	.short	0x0014


	//----- nvinfo : EIATTR_SW_WAR
	.align		4
.L_17:
        /*006c*/ 	.byte	0x04, 0x36
        /*006e*/ 	.short	(.L_19 - .L_18)
.L_18:
        /*0070*/ 	.word	0x00000008
.L_19:


//--------------------- .nv.callgraph             --------------------------
	.section	.nv.callgraph,"",@"SHT_CUDA_CALLGRAPH"
	.align	4
	.sectionentsize	8
	.align		4
        /*0000*/ 	.word	0x00000000
	.align		4
        /*0004*/ 	.word	0xffffffff
	.align		4
        /*0008*/ 	.word	0x00000000
	.align		4
        /*000c*/ 	.word	0xfffffffe
	.align		4
        /*0010*/ 	.word	0x00000000
	.align		4
        /*0014*/ 	.word	0xfffffffd
	.align		4
        /*0018*/ 	.word	0x00000000
	.align		4
        /*001c*/ 	.word	0xfffffffc


//--------------------- .text._Z4sortPiS_i        --------------------------
	.section	.text._Z4sortPiS_i,"ax",@progbits
	.align	128
        .global         _Z4sortPiS_i
        .type           _Z4sortPiS_i,@function
        .size           _Z4sortPiS_i,(.L_x_1 - _Z4sortPiS_i)
        .other          _Z4sortPiS_i,@"STO_CUDA_ENTRY STV_DEFAULT"
_Z4sortPiS_i:
.text._Z4sortPiS_i:
[----:B------:R-:W-:Y:S01]  /*0000*/  LDC R1, c[0x0][0x37c] ;  /* 0x0000df00ff017b82 */ /* 0x000fe20000000800 */
[----:B------:R-:W0:Y:S07]  /*0010*/  S2R R0, SR_TID.X ;  /* 0x0000000000007919 */ /* 0x000e2e0000002100 */
[----:B------:R-:W0:Y:S01]  /*0020*/  S2UR UR4, SR_CTAID.X ;  /* 0x00000000000479c3 */ /* 0x000e220000002500 */
[----:B------:R-:W1:Y:S07]  /*0030*/  LDCU UR5, c[0x0][0x390] ;  /* 0x00007200ff0577ac */ /* 0x000e6e0008000800 */
[----:B------:R-:W0:Y:S02]  /*0040*/  LDC R7, c[0x0][0x360] ;  /* 0x0000d800ff077b82 */ /* 0x000e240000000800 */
[----:B0-----:R-:W-:-:S05]  /*0050*/  IMAD R7, R7, UR4, R0 ;  /* 0x0000000407077c24 */ /* 0x001fca000f8e0200 */
[----:B-1----:R-:W-:-:S13]  /*0060*/  ISETP.GE.AND P0, PT, R7, UR5, PT ;  /* 0x0000000507007c0c */ /* 0x002fda000bf06270 */
[----:B------:R-:W-:Y:S05]  /*0070*/  @P0 EXIT ;  /* 0x000000000000094d */ /* 0x000fea0003800000 */
[----:B------:R-:W-:Y:S01]  /*0080*/  ISETP.NE.AND P0, PT, R7, RZ, PT ;  /* 0x000000ff0700720c */ /* 0x000fe20003f05270 */
[----:B------:R-:W0:-:S12]  /*0090*/  LDCU.64 UR4, c[0x0][0x358] ;  /* 0x00006b00ff0477ac */ /* 0x000e180008000a00 */
[----:B------:R-:W0:Y:S02]  /*00a0*/  @!P0 LDC.64 R2, c[0x0][0x388] ;  /* 0x0000e200ff028b82 */ /* 0x000e240000000a00 */
[----:B0-----:R0:W-:Y:S01]  /*00b0*/  @!P0 STG.E desc[UR4][R2.64], RZ ;  /* 0x000000ff02008986 */ /* 0x0011e2000c101904 */
[----:B------:R-:W-:Y:S05]  /*00c0*/  @!P0 EXIT ;  /* 0x000000000000894d */ /* 0x000fea0003800000 */
[----:B0-----:R-:W0:Y:S02]  /*00d0*/  LDC.64 R2, c[0x0][0x380] ;  /* 0x0000e000ff027b82 */ /* 0x001e240000000a00 */
[----:B0-----:R-:W-:-:S05]  /*00e0*/  IMAD.WIDE R2, R7, 0x4, R2 ;  /* 0x0000000407027825 */ /* 0x001fca00078e0202 */
[----:B------:R-:W2:Y:S04]  /*00f0*/  LDG.E R0, desc[UR4][R2.64] ;  /* 0x0000000402007981 */ /* 0x000ea8000c1e1900 */
[----:B------:R-:W2:Y:S02]  /*0100*/  LDG.E R5, desc[UR4][R2.64+-0x4] ;  /* 0xfffffc0402057981 */ /* 0x000ea4000c1e1900 */
[----:B--2---:R-:W-:-:S13]  /*0110*/  ISETP.NE.AND P0, PT, R0, R5, PT ;  /* 0x000000050000720c */ /* 0x004fda0003f05270 */
[----:B------:R-:W0:Y:S01]  /*0120*/  @!P0 LDC.64 R4, c[0x0][0x388] ;  /* 0x0000e200ff048b82 */ /* 0x000e220000000a00 */
[----:B------:R-:W-:Y:S01]  /*0130*/  @!P0 MOV R9, 0x1 ;  /* 0x0000000100098802 */ /* 0x000fe20000000f00 */
[----:B0-----:R-:W-:-:S05]  /*0140*/  @!P0 IMAD.WIDE R4, R7, 0x4, R4 ;  /* 0x0000000407048825 */ /* 0x001fca00078e0204 */
[----:B------:R0:W-:Y:S01]  /*0150*/  @!P0 STG.E desc[UR4][R4.64], R9 ;  /* 0x0000000904008986 */ /* 0x0001e2000c101904 */
[----:B------:R-:W-:Y:S05]  /*0160*/  @!P0 EXIT ;  /* 0x000000000000894d */ /* 0x000fea0003800000 */
[----:B------:R-:W1:Y:S02]  /*0170*/  LDC.64 R2, c[0x0][0x388] ;  /* 0x0000e200ff027b82 */ /* 0x000e640000000a00 */
[----:B-1----:R-:W-:-:S05]  /*0180*/  IMAD.WIDE R2, R7, 0x4, R2 ;  /* 0x0000000407027825 */ /* 0x002fca00078e0202 */
[----:B------:R-:W-:Y:S01]  /*0190*/  STG.E desc[UR4][R2.64], RZ ;  /* 0x000000ff02007986 */ /* 0x000fe2000c101904 */
[----:B------:R-:W-:Y:S05]  /*01a0*/  EXIT ;  /* 0x000000000000794d */ /* 0x000fea0003800000 */
.L_x_0:
[----:B------:R-:W-:-:S00]  /*01b0*/  BRA `(.L_x_0) ;  /* 0xfffffffc00fc7947 */ /* 0x000fc0000383ffff */
[----:B------:R-:W-:-:S00]  /*01c0*/  NOP ;  /* 0x0000000000007918 */ /* 0x000fc00000000000 */
        /* <DEDUP_REMOVED lines=11> */
.L_x_1:


//--------------------- .nv.shared.reserved.0     --------------------------
	.section	.nv.shared.reserved.0,"aw",@nobits
	.weak		__nv_reservedSMEM_offset_0_alias
	.size		__nv_reservedSMEM_offset_0_alias, 0, 64
	.other		__nv_reservedSMEM_offset_0_alias,@"STO_CUDA_RESERVED_SHARED STV_DEFAULT"
__nv_reservedSMEM_offset_0_alias:
	.zero		0
	.zero		64


//--------------------- .nv.constant0._Z4sortPiS_i --------------------------
	.section	.nv.constant0._Z4sortPiS_i,"a",@progbits
	.sectionflags	@""
	.align	4
.nv.constant0._Z4sortPiS_i:
	.zero		916


//--------------------- SYMBOLS --------------------------

	.type		.nv.reservedSmem.offset0,@object
	.size		.nv.reservedSmem.offset0,0x4
